//
// Generated by NVIDIA NVVM Compiler
//
// Compiler Build ID: CL-36424714
// Cuda compilation tools, release 13.0, V13.0.88
// Based on NVVM 20.0.0
//

.version 9.0
.target sm_100
.address_size 64

	// .globl	_Z12MatMulSharedPfS_S_i
// _ZZ12MatMulSharedPfS_S_iE6tile_A has been demoted
// _ZZ12MatMulSharedPfS_S_iE6tile_B has been demoted

.visible .entry _Z12MatMulSharedPfS_S_i(
	.param .u64 .ptr .align 1 _Z12MatMulSharedPfS_S_i_param_0,
	.param .u64 .ptr .align 1 _Z12MatMulSharedPfS_S_i_param_1,
	.param .u64 .ptr .align 1 _Z12MatMulSharedPfS_S_i_param_2,
	.param .u32 _Z12MatMulSharedPfS_S_i_param_3
)
{
	.reg .pred 	%p<3>;
	.reg .b32 	%r<37>;
	.reg .b32 	%f<105>;
	.reg .b64 	%rd<13>;
	// demoted variable
	.shared .align 4 .b8 _ZZ12MatMulSharedPfS_S_iE6tile_A[4096];
	// demoted variable
	.shared .align 4 .b8 _ZZ12MatMulSharedPfS_S_iE6tile_B[4096];
	ld.param.u64 	%rd3, [_Z12MatMulSharedPfS_S_i_param_0];
	ld.param.u64 	%rd4, [_Z12MatMulSharedPfS_S_i_param_1];
	ld.param.u64 	%rd5, [_Z12MatMulSharedPfS_S_i_param_2];
	ld.param.u32 	%r19, [_Z12MatMulSharedPfS_S_i_param_3];
	mov.u32 	%r20, %ctaid.y;
	shl.b32 	%r21, %r20, 5;
	mov.u32 	%r1, %tid.y;
	add.s32 	%r2, %r21, %r1;
	mov.u32 	%r22, %ctaid.x;
	shl.b32 	%r3, %r22, 5;
	mov.u32 	%r4, %tid.x;
	setp.lt.s32 	%p1, %r19, 32;
	mov.f32 	%f104, 0f00000000;
	@%p1 bra 	$L__BB0_3;
	shl.b32 	%r23, %r1, 7;
	mov.u32 	%r24, _ZZ12MatMulSharedPfS_S_iE6tile_A;
	add.s32 	%r5, %r24, %r23;
	shl.b32 	%r25, %r4, 2;
	add.s32 	%r6, %r5, %r25;
	mov.u32 	%r26, _ZZ12MatMulSharedPfS_S_iE6tile_B;
	add.s32 	%r8, %r26, %r25;
	add.s32 	%r7, %r8, %r23;
	shr.s32 	%r27, %r19, 31;
	shr.u32 	%r28, %r27, 27;
	add.s32 	%r29, %r19, %r28;
	shr.s32 	%r30, %r29, 5;
	neg.s32 	%r36, %r30;
	mad.lo.s32 	%r35, %r19, %r2, %r4;
	mad.lo.s32 	%r31, %r1, %r19, %r4;
	add.s32 	%r34, %r31, %r3;
	shl.b32 	%r12, %r19, 5;
	cvta.to.global.u64 	%rd1, %rd3;
	cvta.to.global.u64 	%rd2, %rd4;
	mov.f32 	%f104, 0f00000000;
$L__BB0_2:
	mul.wide.u32 	%rd6, %r35, 4;
	add.s64 	%rd7, %rd1, %rd6;
	ld.global.f32 	%f6, [%rd7];
	st.shared.f32 	[%r6], %f6;
	mul.wide.u32 	%rd8, %r34, 4;
	add.s64 	%rd9, %rd2, %rd8;
	ld.global.f32 	%f7, [%rd9];
	st.shared.f32 	[%r7], %f7;
	bar.sync 	0;
	ld.shared.f32 	%f8, [%r5];
	ld.shared.f32 	%f9, [%r8];
	fma.rn.f32 	%f10, %f8, %f9, %f104;
	ld.shared.f32 	%f11, [%r5+4];
	ld.shared.f32 	%f12, [%r8+128];
	fma.rn.f32 	%f13, %f11, %f12, %f10;
	ld.shared.f32 	%f14, [%r5+8];
	ld.shared.f32 	%f15, [%r8+256];
	fma.rn.f32 	%f16, %f14, %f15, %f13;
	ld.shared.f32 	%f17, [%r5+12];
	ld.shared.f32 	%f18, [%r8+384];
	fma.rn.f32 	%f19, %f17, %f18, %f16;
	ld.shared.f32 	%f20, [%r5+16];
	ld.shared.f32 	%f21, [%r8+512];
	fma.rn.f32 	%f22, %f20, %f21, %f19;
	ld.shared.f32 	%f23, [%r5+20];
	ld.shared.f32 	%f24, [%r8+640];
	fma.rn.f32 	%f25, %f23, %f24, %f22;
	ld.shared.f32 	%f26, [%r5+24];
	ld.shared.f32 	%f27, [%r8+768];
	fma.rn.f32 	%f28, %f26, %f27, %f25;
	ld.shared.f32 	%f29, [%r5+28];
	ld.shared.f32 	%f30, [%r8+896];
	fma.rn.f32 	%f31, %f29, %f30, %f28;
	ld.shared.f32 	%f32, [%r5+32];
	ld.shared.f32 	%f33, [%r8+1024];
	fma.rn.f32 	%f34, %f32, %f33, %f31;
	ld.shared.f32 	%f35, [%r5+36];
	ld.shared.f32 	%f36, [%r8+1152];
	fma.rn.f32 	%f37, %f35, %f36, %f34;
	ld.shared.f32 	%f38, [%r5+40];
	ld.shared.f32 	%f39, [%r8+1280];
	fma.rn.f32 	%f40, %f38, %f39, %f37;
	ld.shared.f32 	%f41, [%r5+44];
	ld.shared.f32 	%f42, [%r8+1408];
	fma.rn.f32 	%f43, %f41, %f42, %f40;
	ld.shared.f32 	%f44, [%r5+48];
	ld.shared.f32 	%f45, [%r8+1536];
	fma.rn.f32 	%f46, %f44, %f45, %f43;
	ld.shared.f32 	%f47, [%r5+52];
	ld.shared.f32 	%f48, [%r8+1664];
	fma.rn.f32 	%f49, %f47, %f48, %f46;
	ld.shared.f32 	%f50, [%r5+56];
	ld.shared.f32 	%f51, [%r8+1792];
	fma.rn.f32 	%f52, %f50, %f51, %f49;
	ld.shared.f32 	%f53, [%r5+60];
	ld.shared.f32 	%f54, [%r8+1920];
	fma.rn.f32 	%f55, %f53, %f54, %f52;
	ld.shared.f32 	%f56, [%r5+64];
	ld.shared.f32 	%f57, [%r8+2048];
	fma.rn.f32 	%f58, %f56, %f57, %f55;
	ld.shared.f32 	%f59, [%r5+68];
	ld.shared.f32 	%f60, [%r8+2176];
	fma.rn.f32 	%f61, %f59, %f60, %f58;
	ld.shared.f32 	%f62, [%r5+72];
	ld.shared.f32 	%f63, [%r8+2304];
	fma.rn.f32 	%f64, %f62, %f63, %f61;
	ld.shared.f32 	%f65, [%r5+76];
	ld.shared.f32 	%f66, [%r8+2432];
	fma.rn.f32 	%f67, %f65, %f66, %f64;
	ld.shared.f32 	%f68, [%r5+80];
	ld.shared.f32 	%f69, [%r8+2560];
	fma.rn.f32 	%f70, %f68, %f69, %f67;
	ld.shared.f32 	%f71, [%r5+84];
	ld.shared.f32 	%f72, [%r8+2688];
	fma.rn.f32 	%f73, %f71, %f72, %f70;
	ld.shared.f32 	%f74, [%r5+88];
	ld.shared.f32 	%f75, [%r8+2816];
	fma.rn.f32 	%f76, %f74, %f75, %f73;
	ld.shared.f32 	%f77, [%r5+92];
	ld.shared.f32 	%f78, [%r8+2944];
	fma.rn.f32 	%f79, %f77, %f78, %f76;
	ld.shared.f32 	%f80, [%r5+96];
	ld.shared.f32 	%f81, [%r8+3072];
	fma.rn.f32 	%f82, %f80, %f81, %f79;
	ld.shared.f32 	%f83, [%r5+100];
	ld.shared.f32 	%f84, [%r8+3200];
	fma.rn.f32 	%f85, %f83, %f84, %f82;
	ld.shared.f32 	%f86, [%r5+104];
	ld.shared.f32 	%f87, [%r8+3328];
	fma.rn.f32 	%f88, %f86, %f87, %f85;
	ld.shared.f32 	%f89, [%r5+108];
	ld.shared.f32 	%f90, [%r8+3456];
	fma.rn.f32 	%f91, %f89, %f90, %f88;
	ld.shared.f32 	%f92, [%r5+112];
	ld.shared.f32 	%f93, [%r8+3584];
	fma.rn.f32 	%f94, %f92, %f93, %f91;
	ld.shared.f32 	%f95, [%r5+116];
	ld.shared.f32 	%f96, [%r8+3712];
	fma.rn.f32 	%f97, %f95, %f96, %f94;
	ld.shared.f32 	%f98, [%r5+120];
	ld.shared.f32 	%f99, [%r8+3840];
	fma.rn.f32 	%f100, %f98, %f99, %f97;
	ld.shared.f32 	%f101, [%r5+124];
	ld.shared.f32 	%f102, [%r8+3968];
	fma.rn.f32 	%f104, %f101, %f102, %f100;
	bar.sync 	0;
	add.s32 	%r36, %r36, 1;
	setp.ne.s32 	%p2, %r36, 0;
	add.s32 	%r35, %r35, 32;
	add.s32 	%r34, %r34, %r12;
	@%p2 bra 	$L__BB0_2;
$L__BB0_3:
	cvta.to.global.u64 	%rd10, %rd5;
	add.s32 	%r32, %r3, %r4;
	mad.lo.s32 	%r33, %r19, %r2, %r32;
	mul.wide.s32 	%rd11, %r33, 4;
	add.s64 	%rd12, %rd10, %rd11;
	st.global.f32 	[%rd12], %f104;
	ret;

}


// ===== COMPILED SASS (sm_100) =====

	.target	sm_100

	.elftype	@"ET_EXEC"


//--------------------- .note.nv.tkinfo           --------------------------
	.section	.note.nv.tkinfo,"",@"SHT_NOTE"
	.sectionflags	@"SHF_NOTE_NV_TKINFO"
	.tkinfo
        /*0018*/ 	.word	0x00000002
        /*0030*/ 	.string	""
        /*0030*/ 	.string	"ptxas"
        /*0030*/ 	.string	"Cuda compilation tools, release 13.0, V13.0.88"
        /*0030*/ 	.string	"Build cuda_13.0.r13.0/compiler.36424714_0"
        /*0030*/ 	.string	"-arch sm_100 -m 64 "



//--------------------- .note.nv.cuinfo           --------------------------
	.section	.note.nv.cuinfo,"",@"SHT_NOTE"
	.sectionflags	@"SHF_NOTE_NV_CUINFO"
        /*0018*/ 	.short	0x0002
        /*001a*/ 	.short	0x0064
        /*001c*/ 	.short	0x0082
	.zero		2


//--------------------- .nv.info                  --------------------------
	.section	.nv.info,"",@"SHT_CUDA_INFO"
	.align	4


	//----- nvinfo : EIATTR_REGCOUNT
	.align		4
        /*0000*/ 	.byte	0x04, 0x2f
        /*0002*/ 	.short	(.L_1 - .L_0)
	.align		4
.L_0:
        /*0004*/ 	.word	index@(_Z12MatMulSharedPfS_S_i)
        /*0008*/ 	.word	0x00000020


	//----- nvinfo : EIATTR_FRAME_SIZE
	.align		4
.L_1:
        /*000c*/ 	.byte	0x04, 0x11
        /*000e*/ 	.short	(.L_3 - .L_2)
	.align		4
.L_2:
        /*0010*/ 	.word	index@(_Z12MatMulSharedPfS_S_i)
        /*0014*/ 	.word	0x00000000


	//----- nvinfo : EIATTR_MIN_STACK_SIZE
	.align		4
.L_3:
        /*0018*/ 	.byte	0x04, 0x12
        /*001a*/ 	.short	(.L_5 - .L_4)
	.align		4
.L_4:
        /*001c*/ 	.word	index@(_Z12MatMulSharedPfS_S_i)
        /*0020*/ 	.word	0x00000000
.L_5:


//--------------------- .nv.compat                --------------------------
	.section	.nv.compat,"",@"SHT_CUDA_COMPAT_INFO"
	.align	4
        /*0000*/ 	.byte	0x02, 0x09, 0x00, 0x00, 0x02, 0x02, 0x01, 0x00, 0x02, 0x05, 0x05, 0x00, 0x03, 0x07, 0x01, 0x01
        /*0010*/ 	.byte	0x02, 0x03, 0x00, 0x00, 0x02, 0x06, 0x01, 0x00, 0x04, 0x0b, 0x08, 0x00, 0x09, 0x00, 0x00, 0x00
        /*0020*/ 	.byte	0x00, 0x00, 0x00, 0x00


//--------------------- .nv.info._Z12MatMulSharedPfS_S_i --------------------------
	.section	.nv.info._Z12MatMulSharedPfS_S_i,"",@"SHT_CUDA_INFO"
	.sectionflags	@""
	.align	4


	//----- nvinfo : EIATTR_CUDA_API_VERSION
	.align		4
        /*0000*/ 	.byte	0x04, 0x37
        /*0002*/ 	.short	(.L_7 - .L_6)
.L_6:
        /*0004*/ 	.word	0x00000082


	//----- nvinfo : EIATTR_KPARAM_INFO
	.align		4
.L_7:
        /*0008*/ 	.byte	0x04, 0x17
        /*000a*/ 	.short	(.L_9 - .L_8)
.L_8:
        /*000c*/ 	.word	0x00000000
        /*0010*/ 	.short	0x0003
        /*0012*/ 	.short	0x0018
        /*0014*/ 	.byte	0x00, 0xf0, 0x11, 0x00


	//----- nvinfo : EIATTR_KPARAM_INFO
	.align		4
.L_9:
        /*0018*/ 	.byte	0x04, 0x17
        /*001a*/ 	.short	(.L_11 - .L_10)
.L_10:
        /*001c*/ 	.word	0x00000000
        /*0020*/ 	.short	0x0002
        /*0022*/ 	.short	0x0010
        /*0024*/ 	.byte	0x00, 0xf5, 0x21, 0x00


	//----- nvinfo : EIATTR_KPARAM_INFO
	.align		4
.L_11:
        /*0028*/ 	.byte	0x04, 0x17
        /*002a*/ 	.short	(.L_13 - .L_12)
.L_12:
        /*002c*/ 	.word	0x00000000
        /*0030*/ 	.short	0x0001
        /*0032*/ 	.short	0x0008
        /*0034*/ 	.byte	0x00, 0xf5, 0x21, 0x00


	//----- nvinfo : EIATTR_KPARAM_INFO
	.align		4
.L_13:
        /*0038*/ 	.byte	0x04, 0x17
        /*003a*/ 	.short	(.L_15 - .L_14)
.L_14:
        /*003c*/ 	.word	0x00000000
        /*0040*/ 	.short	0x0000
        /*0042*/ 	.short	0x0000
        /*0044*/ 	.byte	0x00, 0xf5, 0x21, 0x00


	//----- nvinfo : EIATTR_SPARSE_MMA_MASK
	.align		4
.L_15:
        /*0048*/ 	.byte	0x03, 0x50
        /*004a*/ 	.short	0x0000


	//----- nvinfo : EIATTR_MAXREG_COUNT
	.align		4
        /*004c*/ 	.byte	0x03, 0x1b
        /*004e*/ 	.short	0x00ff


	//----- nvinfo : EIATTR_NUM_BARRIERS
	.align		4
        /*0050*/ 	.byte	0x02, 0x4c
        /*0052*/ 	.byte	0x01
	.zero		1


	//----- nvinfo : EIATTR_MERCURY_ISA_VERSION
	.align		4
        /*0054*/ 	.byte	0x03, 0x5f
        /*0056*/ 	.short	0x0101


	//----- nvinfo : EIATTR_VRC_CTA_INIT_COUNT
	.align		4
        /*0058*/ 	.byte	0x02, 0x4a
	.zero		1
	.zero		1


	//----- nvinfo : EIATTR_EXIT_INSTR_OFFSETS
	.align		4
        /*005c*/ 	.byte	0x04, 0x1c
        /*005e*/ 	.short	(.L_17 - .L_16)


	//   ....[0]....
.L_16:
        /*0060*/ 	.word	0x00000780


	//----- nvinfo : EIATTR_CBANK_PARAM_SIZE
	.align		4
.L_17:
        /*0064*/ 	.byte	0x03, 0x19
        /*0066*/ 	.short	0x001c


	//----- nvinfo : EIATTR_PARAM_CBANK
	.align		4
        /*0068*/ 	.byte	0x04, 0x0a
        /*006a*/ 	.short	(.L_19 - .L_18)
	.align		4
.L_18:
        /*006c*/ 	.word	index@(.nv.constant0._Z12MatMulSharedPfS_S_i)
        /*0070*/ 	.short	0x0380
        /*0072*/ 	.short	0x001c


	//----- nvinfo : EIATTR_SW_WAR
	.align		4
.L_19:
        /*0074*/ 	.byte	0x04, 0x36
        /*0076*/ 	.short	(.L_21 - .L_20)
.L_20:
        /*0078*/ 	.word	0x00000008
.L_21:


//--------------------- .nv.callgraph             --------------------------
	.section	.nv.callgraph,"",@"SHT_CUDA_CALLGRAPH"
	.align	4
	.sectionentsize	8
	.align		4
        /*0000*/ 	.word	0x00000000
	.align		4
        /*0004*/ 	.word	0xffffffff
	.align		4
        /*0008*/ 	.word	0x00000000
	.align		4
        /*000c*/ 	.word	0xfffffffe
	.align		4
        /*0010*/ 	.word	0x00000000
	.align		4
        /*0014*/ 	.word	0xfffffffd
	.align		4
        /*0018*/ 	.word	0x00000000
	.align		4
        /*001c*/ 	.word	0xfffffffc


//--------------------- .text._Z12MatMulSharedPfS_S_i --------------------------
	.section	.text._Z12MatMulSharedPfS_S_i,"ax",@progbits
	.align	128
        .global         _Z12MatMulSharedPfS_S_i
        .type           _Z12MatMulSharedPfS_S_i,@function
        .size           _Z12MatMulSharedPfS_S_i,(.L_x_3 - _Z12MatMulSharedPfS_S_i)
        .other          _Z12MatMulSharedPfS_S_i,@"STO_CUDA_ENTRY STV_DEFAULT"
_Z12MatMulSharedPfS_S_i:
.text._Z12MatMulSharedPfS_S_i:
[----:B------:R-:W-:Y:S01]  /*0000*/  LDC R1, c[0x0][0x37c] ;  /* 0x0000df00ff017b82 */ /* 0x000fe20000000800 */
[----:B------:R-:W0:Y:S07]  /*0010*/  S2R R5, SR_CTAID.Y ;  /* 0x0000000000057919 */ /* 0x000e2e0000002600 */
[----:B------:R-:W1:Y:S01]  /*0020*/  LDC R0, c[0x0][0x398] ;  /* 0x0000e600ff007b82 */ /* 0x000e620000000800 */
[----:B------:R-:W2:Y:S01]  /*0030*/  LDCU.64 UR8, c[0x0][0x358] ;  /* 0x00006b00ff0877ac */ /* 0x000ea20008000a00 */
[----:B------:R-:W-:Y:S01]  /*0040*/  HFMA2 R11, -RZ, RZ, 0, 0 ;  /* 0x00000000ff0b7431 */ /* 0x000fe200000001ff */
[----:B------:R-:W0:Y:S01]  /*0050*/  S2R R9, SR_TID.Y ;  /* 0x0000000000097919 */ /* 0x000e220000002200 */
[----:B------:R-:W3:Y:S04]  /*0060*/  S2R R7, SR_CTAID.X ;  /* 0x0000000000077919 */ /* 0x000ee80000002500 */
[----:B------:R-:W4:Y:S01]  /*0070*/  LDC.64 R22, c[0x0][0x390] ;  /* 0x0000e400ff167b82 */ /* 0x000f220000000a00 */
[----:B------:R-:W3:Y:S01]  /*0080*/  S2R R8, SR_TID.X ;  /* 0x0000000000087919 */ /* 0x000ee20000002100 */
[----:B-1----:R-:W-:-:S02]  /*0090*/  ISETP.GE.AND P0, PT, R0, 0x20, PT ;  /* 0x000000200000780c */ /* 0x002fc40003f06270 */
[----:B0-----:R-:W-:Y:S02]  /*00a0*/  LEA R5, R5, R9, 0x5 ;  /* 0x0000000905057211 */ /* 0x001fe400078e28ff */
[----:B---3--:R-:W-:-:S05]  /*00b0*/  LEA R2, R7, R8, 0x5 ;  /* 0x0000000807027211 */ /* 0x008fca00078e28ff */
[----:B------:R-:W-:-:S04]  /*00c0*/  IMAD R3, R5, R0, R2 ;  /* 0x0000000005037224 */ /* 0x000fc800078e0202 */
[----:B----4-:R-:W-:Y:S01]  /*00d0*/  IMAD.WIDE R22, R3, 0x4, R22 ;  /* 0x0000000403167825 */ /* 0x010fe200078e0216 */
[----:B--2---:R-:W-:Y:S06]  /*00e0*/  @!P0 BRA `(.L_x_0) ;  /* 0x0000000400a08947 */ /* 0x004fec0003800000 */
[----:B------:R-:W0:Y:S01]  /*00f0*/  S2UR UR6, SR_CgaCtaId ;  /* 0x00000000000679c3 */ /* 0x000e220000008800 */
[----:B------:R-:W-:Y:S01]  /*0100*/  UMOV UR4, 0x400 ;  /* 0x0000040000047882 */ /* 0x000fe20000000000 */
[----:B------:R-:W-:Y:S01]  /*0110*/  SHF.R.S32.HI R3, RZ, 0x1f, R0 ;  /* 0x0000001fff037819 */ /* 0x000fe20000011400 */
[----:B------:R-:W-:Y:S01]  /*0120*/  UIADD3 UR5, UPT, UPT, UR4, 0x1000, URZ ;  /* 0x0000100004057890 */ /* 0x000fe2000fffe0ff */
[-CC-:B------:R-:W-:Y:S01]  /*0130*/  IMAD R2, R9, R0.reuse, R8.reuse ;  /* 0x0000000009027224 */ /* 0x180fe200078e0208 */
[----:B------:R-:W-:Y:S02]  /*0140*/  MOV R11, RZ ;  /* 0x000000ff000b7202 */ /* 0x000fe40000000f00 */
[----:B------:R-:W-:Y:S01]  /*0150*/  LEA.HI R4, R3, R0, RZ, 0x5 ;  /* 0x0000000003047211 */ /* 0x000fe200078f28ff */
[----:B------:R-:W1:Y:S01]  /*0160*/  LDC.64 R20, c[0x0][0x380] ;  /* 0x0000e000ff147b82 */ /* 0x000e620000000a00 */
[----:B------:R-:W-:Y:S01]  /*0170*/  LEA R3, R7, R2, 0x5 ;  /* 0x0000000207037211 */ /* 0x000fe200078e28ff */
[----:B------:R-:W-:Y:S01]  /*0180*/  IMAD R2, R5, R0, R8 ;  /* 0x0000000005027224 */ /* 0x000fe200078e0208 */
[----:B------:R-:W-:-:S04]  /*0190*/  SHF.R.S32.HI R4, RZ, 0x5, R4 ;  /* 0x00000005ff047819 */ /* 0x000fc80000011404 */
[----:B------:R-:W-:Y:S01]  /*01a0*/  IADD3 R4, PT, PT, -R4, RZ, RZ ;  /* 0x000000ff04047210 */ /* 0x000fe20007ffe1ff */
[----:B------:R-:W2:Y:S01]  /*01b0*/  LDC.64 R18, c[0x0][0x388] ;  /* 0x0000e200ff127b82 */ /* 0x000ea20000000a00 */
[----:B0-----:R-:W-:Y:S02]  /*01c0*/  ULEA UR4, UR6, UR4, 0x18 ;  /* 0x0000000406047291 */ /* 0x001fe4000f8ec0ff */
[----:B------:R-:W-:-:S04]  /*01d0*/  ULEA UR5, UR6, UR5, 0x18 ;  /* 0x0000000506057291 */ /* 0x000fc8000f8ec0ff */
[C---:B------:R-:W-:Y:S02]  /*01e0*/  LEA R16, R9.reuse, UR4, 0x7 ;  /* 0x0000000409107c11 */ /* 0x040fe4000f8e38ff */
[C---:B------:R-:W-:Y:S02]  /*01f0*/  LEA R6, R8.reuse, UR5, 0x2 ;  /* 0x0000000508067c11 */ /* 0x040fe4000f8e10ff */
[----:B------:R-:W-:Y:S02]  /*0200*/  LEA R7, R8, R16, 0x2 ;  /* 0x0000001008077211 */ /* 0x000fe400078e10ff */
[----:B------:R-:W-:-:S07]  /*0210*/  LEA R5, R9, R6, 0x7 ;  /* 0x0000000609057211 */ /* 0x000fce00078e38ff */
.L_x_1:
[----:B-1----:R-:W-:-:S04]  /*0220*/  IMAD.WIDE.U32 R24, R2, 0x4, R20 ;  /* 0x0000000402187825 */ /* 0x002fc800078e0014 */
[----:B--2---:R-:W-:Y:S02]  /*0230*/  IMAD.WIDE.U32 R8, R3, 0x4, R18 ;  /* 0x0000000403087825 */ /* 0x004fe400078e0012 */
[----:B------:R-:W2:Y:S04]  /*0240*/  LDG.E R24, desc[UR8][R24.64] ;  /* 0x0000000818187981 */ /* 0x000ea8000c1e1900 */
[----:B------:R-:W3:Y:S01]  /*0250*/  LDG.E R26, desc[UR8][R8.64] ;  /* 0x00000008081a7981 */ /* 0x000ee2000c1e1900 */
[----:B------:R-:W-:Y:S02]  /*0260*/  IADD3 R4, PT, PT, R4, 0x1, RZ ;  /* 0x0000000104047810 */ /* 0x000fe40007ffe0ff */
[----:B------:R-:W-:Y:S02]  /*0270*/  IADD3 R2, PT, PT, R2, 0x20, RZ ;  /* 0x0000002002027810 */ /* 0x000fe40007ffe0ff */
[----:B------:R-:W-:-:S02]  /*0280*/  ISETP.NE.AND P0, PT, R4, RZ, PT ;  /* 0x000000ff0400720c */ /* 0x000fc40003f05270 */
[----:B------:R-:W-:Y:S01]  /*0290*/  LEA R3, R0, R3, 0x5 ;  /* 0x0000000300037211 */ /* 0x000fe200078e28ff */
[----:B--2---:R-:W-:Y:S04]  /*02a0*/  STS [R7], R24 ;  /* 0x0000001807007388 */ /* 0x004fe80000000800 */
[----:B---3--:R-:W-:Y:S01]  /*02b0*/  STS [R5], R26 ;  /* 0x0000001a05007388 */ /* 0x008fe20000000800 */
[----:B------:R-:W-:Y:S06]  /*02c0*/  BAR.SYNC.DEFER_BLOCKING 0x0 ;  /* 0x0000000000007b1d */ /* 0x000fec0000010000 */
[----:B------:R-:W-:Y:S04]  /*02d0*/  LDS R10, [R6] ;  /* 0x00000000060a7984 */ /* 0x000fe80000000800 */
[----:B------:R-:W0:Y:S04]  /*02e0*/  LDS.128 R12, [R16] ;  /* 0x00000000100c7984 */ /* 0x000e280000000c00 */
[----:B------:R-:W1:Y:S04]  /*02f0*/  LDS R27, [R6+0x80] ;  /* 0x00008000061b7984 */ /* 0x000e680000000800 */
[----:B------:R-:W2:Y:S04]  /*0300*/  LDS R17, [R6+0x100] ;  /* 0x0001000006117984 */ /* 0x000ea80000000800 */
[----:B------:R-:W3:Y:S04]  /*0310*/  LDS R29, [R6+0x180] ;  /* 0x00018000061d7984 */ /* 0x000ee80000000800 */
[----:B------:R-:W-:Y:S01]  /*0320*/  LDS R25, [R6+0x380] ;  /* 0x0003800006197984 */ /* 0x000fe20000000800 */
[----:B0-----:R-:W-:-:S03]  /*0330*/  FFMA R10, R12, R10, R11 ;  /* 0x0000000a0c0a7223 */ /* 0x001fc6000000000b */
[----:B------:R-:W-:Y:S01]  /*0340*/  LDS R12, [R6+0x280] ;  /* 0x00028000060c7984 */ /* 0x000fe20000000800 */
[----:B-1----:R-:W-:-:S03]  /*0350*/  FFMA R28, R27, R13, R10 ;  /* 0x0000000d1b1c7223 */ /* 0x002fc6000000000a */
[----:B------:R-:W-:Y:S01]  /*0360*/  LDS R13, [R6+0x200] ;  /* 0x00020000060d7984 */ /* 0x000fe20000000800 */
[----:B--2---:R-:W-:-:S03]  /*0370*/  FFMA R14, R17, R14, R28 ;  /* 0x0000000e110e7223 */ /* 0x004fc6000000001c */
[----:B------:R-:W0:Y:S01]  /*0380*/  LDS.128 R8, [R16+0x10] ;  /* 0x0000100010087984 */ /* 0x000e220000000c00 */
[----:B---3--:R-:W-:-:S03]  /*0390*/  FFMA R15, R29, R15, R14 ;  /* 0x0000000f1d0f7223 */ /* 0x008fc6000000000e */
[----:B------:R-:W1:Y:S01]  /*03a0*/  LDS R17, [R6+0x300] ;  /* 0x0003000006117984 */ /* 0x000e620000000800 */
[----:B0-----:R-:W-:-:S03]  /*03b0*/  FFMA R13, R8, R13, R15 ;  /* 0x0000000d080d7223 */ /* 0x001fc6000000000f */
[----:B------:R-:W-:Y:S01]  /*03c0*/  LDS R8, [R6+0x480] ;  /* 0x0004800006087984 */ /* 0x000fe20000000800 */
[----:B------:R-:W-:-:S03]  /*03d0*/  FFMA R24, R12, R9, R13 ;  /* 0x000000090c187223 */ /* 0x000fc6000000000d */
[----:B------:R-:W-:Y:S01]  /*03e0*/  LDS R9, [R6+0x400] ;  /* 0x0004000006097984 */ /* 0x000fe20000000800 */
[----:B-1----:R-:W-:-:S03]  /*03f0*/  FFMA R10, R17, R10, R24 ;  /* 0x0000000a110a7223 */ /* 0x002fc60000000018 */
[----:B------:R-:W0:Y:S01]  /*0400*/  LDS.128 R12, [R16+0x20] ;  /* 0x00002000100c7984 */ /* 0x000e220000000c00 */
[----:B------:R-:W-:-:S03]  /*0410*/  FFMA R11, R25, R11, R10 ;  /* 0x0000000b190b7223 */ /* 0x000fc6000000000a */
[----:B------:R-:W1:Y:S04]  /*0420*/  LDS R17, [R6+0x500] ;  /* 0x0005000006117984 */ /* 0x000e680000000800 */
[----:B------:R-:W2:Y:S01]  /*0430*/  LDS R25, [R6+0x580] ;  /* 0x0005800006197984 */ /* 0x000ea20000000800 */
[----:B0-----:R-:W-:-:S03]  /*0440*/  FFMA R9, R12, R9, R11 ;  /* 0x000000090c097223 */ /* 0x001fc6000000000b */
[----:B------:R-:W-:Y:S01]  /*0450*/  LDS R12, [R6+0x680] ;  /* 0x00068000060c7984 */ /* 0x000fe20000000800 */
[----:B------:R-:W-:-:S03]  /*0460*/  FFMA R24, R8, R13, R9 ;  /* 0x0000000d08187223 */ /* 0x000fc60000000009 */
[----:B------:R-:W-:Y:S01]  /*0470*/  LDS R13, [R6+0x600] ;  /* 0x00060000060d7984 */ /* 0x000fe20000000800 */
[----:B-1----:R-:W-:-:S03]  /*0480*/  FFMA R14, R17, R14, R24 ;  /* 0x0000000e110e7223 */ /* 0x002fc60000000018 */
[----:B------:R-:W0:Y:S01]  /*0490*/  LDS.128 R8, [R16+0x30] ;  /* 0x0000300010087984 */ /* 0x000e220000000c00 */
[----:B--2---:R-:W-:-:S03]  /*04a0*/  FFMA R15, R25, R15, R14 ;  /* 0x0000000f190f7223 */ /* 0x004fc6000000000e */
        /* <DEDUP_REMOVED lines=19> */
[----:B------:R-:W-:Y:S04]  /*05e0*/  LDS R24, [R6+0xc80] ;  /* 0x000c800006187984 */ /* 0x000fe80000000800 */
[----:B------:R-:W-:Y:S01]  /*05f0*/  LDS R17, [R6+0xd00] ;  /* 0x000d000006117984 */ /* 0x000fe20000000800 */
[----:B0-----:R-:W-:-:S03]  /*0600*/  FFMA R13, R8, R13, R15 ;  /* 0x0000000d080d7223 */ /* 0x001fc6000000000f */
[----:B------:R-:W0:Y:S01]  /*0610*/  LDS R8, [R6+0xb80] ;  /* 0x000b800006087984 */ /* 0x000e220000000800 */
[----:B------:R-:W-:-:S03]  /*0620*/  FFMA R26, R12, R9, R13 ;  /* 0x000000090c1a7223 */ /* 0x000fc6000000000d */
[----:B------:R-:W-:Y:S01]  /*0630*/  LDS R9, [R6+0xc00] ;  /* 0x000c000006097984 */ /* 0x000fe20000000800 */
[----:B-1----:R-:W-:-:S03]  /*0640*/  FFMA R25, R25, R10, R26 ;  /* 0x0000000a19197223 */ /* 0x002fc6000000001a */
[----:B------:R-:W1:Y:S01]  /*0650*/  LDS.128 R12, [R16+0x60] ;  /* 0x00006000100c7984 */ /* 0x000e620000000c00 */
[----:B0-----:R-:W-:-:S03]  /*0660*/  FFMA R11, R8, R11, R25 ;  /* 0x0000000b080b7223 */ /* 0x001fc60000000019 */
[----:B------:R-:W-:Y:S01]  /*0670*/  LDS R25, [R6+0xf80] ;  /* 0x000f800006197984 */ /* 0x000fe20000000800 */
[----:B-1----:R-:W-:-:S03]  /*0680*/  FFMA R9, R12, R9, R11 ;  /* 0x000000090c097223 */ /* 0x002fc6000000000b */
[----:B------:R-:W0:Y:S01]  /*0690*/  LDS R12, [R6+0xd80] ;  /* 0x000d8000060c7984 */ /* 0x000e220000000800 */
[----:B------:R-:W-:-:S03]  /*06a0*/  FFMA R26, R24, R13, R9 ;  /* 0x0000000d181a7223 */ /* 0x000fc60000000009 */
[----:B------:R-:W-:Y:S01]  /*06b0*/  LDS R13, [R6+0xe00] ;  /* 0x000e0000060d7984 */ /* 0x000fe20000000800 */
[----:B------:R-:W-:-:S03]  /*06c0*/  FFMA R17, R17, R14, R26 ;  /* 0x0000000e11117223 */ /* 0x000fc6000000001a */
[----:B------:R-:W1:Y:S04]  /*06d0*/  LDS.128 R8, [R16+0x70] ;  /* 0x0000700010087984 */ /* 0x000e680000000c00 */
[----:B------:R-:W2:Y:S04]  /*06e0*/  LDS R24, [R6+0xe80] ;  /* 0x000e800006187984 */ /* 0x000ea80000000800 */
[----:B------:R-:W3:Y:S01]  /*06f0*/  LDS R14, [R6+0xf00] ;  /* 0x000f0000060e7984 */ /* 0x000ee20000000800 */
[----:B0-----:R-:W-:-:S04]  /*0700*/  FFMA R15, R12, R15, R17 ;  /* 0x0000000f0c0f7223 */ /* 0x001fc80000000011 */
[----:B-1----:R-:W-:-:S04]  /*0710*/  FFMA R13, R8, R13, R15 ;  /* 0x0000000d080d7223 */ /* 0x002fc8000000000f */
[----:B--2---:R-:W-:-:S04]  /*0720*/  FFMA R9, R24, R9, R13 ;  /* 0x0000000918097223 */ /* 0x004fc8000000000d */
[----:B---3--:R-:W-:-:S04]  /*0730*/  FFMA R10, R14, R10, R9 ;  /* 0x0000000a0e0a7223 */ /* 0x008fc80000000009 */
[----:B------:R-:W-:Y:S01]  /*0740*/  FFMA R11, R25, R11, R10 ;  /* 0x0000000b190b7223 */ /* 0x000fe2000000000a */
[----:B------:R-:W-:Y:S06]  /*0750*/  BAR.SYNC.DEFER_BLOCKING 0x0 ;  /* 0x0000000000007b1d */ /* 0x000fec0000010000 */
[----:B------:R-:W-:Y:S05]  /*0760*/  @P0 BRA `(.L_x_1) ;  /* 0xfffffff800ac0947 */ /* 0x000fea000383ffff */
.L_x_0:
[----:B------:R-:W-:Y:S01]  /*0770*/  STG.E desc[UR8][R22.64], R11 ;  /* 0x0000000b16007986 */ /* 0x000fe2000c101908 */
[----:B------:R-:W-:Y:S05]  /*0780*/  EXIT ;  /* 0x000000000000794d */ /* 0x000fea0003800000 */
.L_x_2:
[----:B------:R-:W-:-:S00]  /*0790*/  BRA `(.L_x_2) ;  /* 0xfffffffc00fc7947 */ /* 0x000fc0000383ffff */
[----:B------:R-:W-:-:S00]  /*07a0*/  NOP ;  /* 0x0000000000007918 */ /* 0x000fc00000000000 */
        /* <DEDUP_REMOVED lines=13> */
.L_x_3:


//--------------------- .nv.shared._Z12MatMulSharedPfS_S_i --------------------------
	.section	.nv.shared._Z12MatMulSharedPfS_S_i,"aw",@nobits
	.sectionflags	@""
	.align	4
.nv.shared._Z12MatMulSharedPfS_S_i:
	.zero		9216


//--------------------- .nv.shared.reserved.0     --------------------------
	.section	.nv.shared.reserved.0,"aw",@nobits
	.weak		__nv_reservedSMEM_offset_0_alias
	.size		__nv_reservedSMEM_offset_0_alias, 0, 64
	.other		__nv_reservedSMEM_offset_0_alias,@"STO_CUDA_RESERVED_SHARED STV_DEFAULT"
__nv_reservedSMEM_offset_0_alias:
	.zero		0
	.zero		64


//--------------------- .nv.constant0._Z12MatMulSharedPfS_S_i --------------------------
	.section	.nv.constant0._Z12MatMulSharedPfS_S_i,"a",@progbits
	.sectionflags	@""
	.align	4
.nv.constant0._Z12MatMulSharedPfS_S_i:
	.zero		924


//--------------------- SYMBOLS --------------------------

	.type		.nv.reservedSmem.offset0,@object
	.size		.nv.reservedSmem.offset0,0x4
	.type		.nv.reservedSmem.cap,@object
	.size		.nv.reservedSmem.cap,0x4
